//
// Generated by NVIDIA NVVM Compiler
//
// Compiler Build ID: CL-36424714
// Cuda compilation tools, release 13.0, V13.0.88
// Based on NVVM 20.0.0
//

.version 9.0
.target sm_100
.address_size 64

	// .globl	_Z10gol_kernelPKhjjPh

.visible .entry _Z10gol_kernelPKhjjPh(
	.param .u64 .ptr .align 1 _Z10gol_kernelPKhjjPh_param_0,
	.param .u32 _Z10gol_kernelPKhjjPh_param_1,
	.param .u32 _Z10gol_kernelPKhjjPh_param_2,
	.param .u64 .ptr .align 1 _Z10gol_kernelPKhjjPh_param_3
)
{
	.reg .pred 	%p<13>;
	.reg .b16 	%rs<7>;
	.reg .b32 	%r<41>;
	.reg .b64 	%rd<59>;

	ld.param.u64 	%rd21, [_Z10gol_kernelPKhjjPh_param_0];
	ld.param.u32 	%r5, [_Z10gol_kernelPKhjjPh_param_1];
	ld.param.u32 	%r6, [_Z10gol_kernelPKhjjPh_param_2];
	ld.param.u64 	%rd22, [_Z10gol_kernelPKhjjPh_param_3];
	cvta.to.global.u64 	%rd1, %rd22;
	mov.u32 	%r7, %ctaid.x;
	mov.u32 	%r1, %ntid.x;
	mov.u32 	%r8, %tid.x;
	mad.lo.s32 	%r9, %r7, %r1, %r8;
	cvt.u64.u32 	%rd56, %r9;
	setp.lt.u32 	%p1, %r9, %r5;
	add.s32 	%r10, %r6, -1;
	mul.lo.s32 	%r11, %r10, %r5;
	setp.ge.u32 	%p2, %r9, %r11;
	or.pred  	%p3, %p1, %p2;
	@%p3 bra 	$L__BB0_19;
	cvt.u32.u64 	%r12, %rd56;
	mul.lo.s32 	%r2, %r6, %r5;
	setp.ge.u32 	%p4, %r12, %r2;
	@%p4 bra 	$L__BB0_19;
	cvta.to.global.u64 	%rd3, %rd21;
	cvt.u64.u32 	%rd4, %r5;
	cvt.u64.u32 	%rd5, %r6;
	mov.u32 	%r13, %nctaid.x;
	mul.lo.s32 	%r14, %r1, %r13;
	cvt.u64.u32 	%rd6, %r14;
	cvt.u64.u32 	%rd7, %r2;
$L__BB0_3:
	cvt.u32.u64 	%r15, %rd56;
	div.u32 	%r16, %r15, %r5;
	mul.lo.s32 	%r17, %r16, %r5;
	sub.s32 	%r3, %r15, %r17;
	cvt.u64.u32 	%rd9, %r3;
	cvt.u64.u32 	%rd10, %r16;
	add.s64 	%rd23, %rd5, %rd10;
	add.s64 	%rd11, %rd23, -1;
	and.b64  	%rd24, %rd11, -4294967296;
	setp.ne.s64 	%p5, %rd24, 0;
	@%p5 bra 	$L__BB0_5;
	cvt.u32.u64 	%r18, %rd5;
	cvt.u32.u64 	%r19, %rd11;
	rem.u32 	%r20, %r19, %r18;
	cvt.u64.u32 	%rd57, %r20;
	bra.uni 	$L__BB0_6;
$L__BB0_5:
	rem.u64 	%rd57, %rd11, %rd5;
$L__BB0_6:
	add.s64 	%rd25, %rd4, %rd9;
	add.s64 	%rd15, %rd25, -1;
	and.b64  	%rd26, %rd15, -4294967296;
	setp.ne.s64 	%p6, %rd26, 0;
	@%p6 bra 	$L__BB0_8;
	cvt.u32.u64 	%r21, %rd4;
	cvt.u32.u64 	%r22, %rd15;
	rem.u32 	%r23, %r22, %r21;
	cvt.u64.u32 	%rd58, %r23;
	bra.uni 	$L__BB0_9;
$L__BB0_8:
	rem.u64 	%rd58, %rd15, %rd4;
$L__BB0_9:
	mul.lo.s64 	%rd27, %rd57, %rd4;
	mul.lo.s64 	%rd28, %rd10, %rd4;
	cvt.u32.u64 	%r24, %rd10;
	add.s32 	%r25, %r24, 1;
	rem.u32 	%r26, %r25, %r6;
	cvt.u64.u32 	%rd29, %r26;
	mul.lo.s64 	%rd30, %rd29, %rd4;
	cvt.u64.u32 	%rd31, %r3;
	add.s64 	%rd32, %rd31, 1;
	setp.eq.s64 	%p7, %rd32, %rd4;
	selp.b64 	%rd33, 0, %rd32, %p7;
	add.s64 	%rd34, %rd58, %rd27;
	add.s64 	%rd35, %rd3, %rd34;
	ld.global.u8 	%r27, [%rd35];
	add.s64 	%rd36, %rd58, %rd28;
	add.s64 	%rd37, %rd3, %rd36;
	ld.global.u8 	%r28, [%rd37];
	add.s32 	%r29, %r28, %r27;
	add.s64 	%rd38, %rd30, %rd58;
	add.s64 	%rd39, %rd3, %rd38;
	ld.global.u8 	%r30, [%rd39];
	add.s32 	%r31, %r29, %r30;
	add.s64 	%rd40, %rd27, %rd31;
	add.s64 	%rd41, %rd3, %rd40;
	ld.global.u8 	%r32, [%rd41];
	add.s32 	%r33, %r31, %r32;
	add.s64 	%rd42, %rd30, %rd31;
	add.s64 	%rd43, %rd3, %rd42;
	ld.global.u8 	%r34, [%rd43];
	add.s32 	%r35, %r33, %r34;
	add.s64 	%rd44, %rd33, %rd27;
	add.s64 	%rd45, %rd3, %rd44;
	ld.global.u8 	%r36, [%rd45];
	add.s32 	%r37, %r35, %r36;
	add.s64 	%rd46, %rd33, %rd28;
	add.s64 	%rd47, %rd3, %rd46;
	ld.global.u8 	%r38, [%rd47];
	add.s32 	%r39, %r37, %r38;
	add.s64 	%rd48, %rd30, %rd33;
	add.s64 	%rd49, %rd3, %rd48;
	ld.global.u8 	%r40, [%rd49];
	add.s32 	%r4, %r39, %r40;
	add.s64 	%rd19, %rd28, %rd31;
	add.s64 	%rd50, %rd3, %rd19;
	ld.global.u8 	%rs1, [%rd50];
	setp.ne.s16 	%p8, %rs1, 1;
	@%p8 bra 	$L__BB0_15;
	setp.gt.u32 	%p10, %r4, 1;
	@%p10 bra 	$L__BB0_12;
	add.s64 	%rd55, %rd1, %rd19;
	mov.b16 	%rs6, 0;
	st.global.u8 	[%rd55], %rs6;
	bra.uni 	$L__BB0_18;
$L__BB0_12:
	setp.lt.u32 	%p11, %r4, 4;
	@%p11 bra 	$L__BB0_14;
	add.s64 	%rd54, %rd1, %rd19;
	mov.b16 	%rs5, 0;
	st.global.u8 	[%rd54], %rs5;
	bra.uni 	$L__BB0_18;
$L__BB0_14:
	add.s64 	%rd53, %rd1, %rd19;
	mov.b16 	%rs4, 1;
	st.global.u8 	[%rd53], %rs4;
	bra.uni 	$L__BB0_18;
$L__BB0_15:
	setp.ne.s32 	%p9, %r4, 3;
	@%p9 bra 	$L__BB0_17;
	add.s64 	%rd52, %rd1, %rd19;
	mov.b16 	%rs3, 1;
	st.global.u8 	[%rd52], %rs3;
	bra.uni 	$L__BB0_18;
$L__BB0_17:
	add.s64 	%rd51, %rd1, %rd19;
	mov.b16 	%rs2, 0;
	st.global.u8 	[%rd51], %rs2;
$L__BB0_18:
	add.s64 	%rd56, %rd56, %rd6;
	setp.lt.u64 	%p12, %rd56, %rd7;
	@%p12 bra 	$L__BB0_3;
$L__BB0_19:
	ret;

}


// ===== COMPILED SASS (sm_100) =====

	.target	sm_100

	.elftype	@"ET_EXEC"


//--------------------- .note.nv.tkinfo           --------------------------
	.section	.note.nv.tkinfo,"",@"SHT_NOTE"
	.sectionflags	@"SHF_NOTE_NV_TKINFO"
	.tkinfo
        /*0018*/ 	.word	0x00000002
        /*0030*/ 	.string	""
        /*0030*/ 	.string	"ptxas"
        /*0030*/ 	.string	"Cuda compilation tools, release 13.0, V13.0.88"
        /*0030*/ 	.string	"Build cuda_13.0.r13.0/compiler.36424714_0"
        /*0030*/ 	.string	"-arch sm_100 -m 64 "



//--------------------- .note.nv.cuinfo           --------------------------
	.section	.note.nv.cuinfo,"",@"SHT_NOTE"
	.sectionflags	@"SHF_NOTE_NV_CUINFO"
        /*0018*/ 	.short	0x0002
        /*001a*/ 	.short	0x0064
        /*001c*/ 	.short	0x0082
	.zero		2


//--------------------- .nv.info                  --------------------------
	.section	.nv.info,"",@"SHT_CUDA_INFO"
	.align	4


	//----- nvinfo : EIATTR_REGCOUNT
	.align		4
        /*0000*/ 	.byte	0x04, 0x2f
        /*0002*/ 	.short	(.L_1 - .L_0)
	.align		4
.L_0:
        /*0004*/ 	.word	index@(_Z10gol_kernelPKhjjPh)
        /*0008*/ 	.word	0x00000020


	//----- nvinfo : EIATTR_FRAME_SIZE
	.align		4
.L_1:
        /*000c*/ 	.byte	0x04, 0x11
        /*000e*/ 	.short	(.L_3 - .L_2)
	.align		4
.L_2:
        /*0010*/ 	.word	index@($__internal_0_$__cuda_sm20_rem_u64)
        /*0014*/ 	.word	0x00000000


	//----- nvinfo : EIATTR_FRAME_SIZE
	.align		4
.L_3:
        /*0018*/ 	.byte	0x04, 0x11
        /*001a*/ 	.short	(.L_5 - .L_4)
	.align		4
.L_4:
        /*001c*/ 	.word	index@(_Z10gol_kernelPKhjjPh)
        /*0020*/ 	.word	0x00000000


	//----- nvinfo : EIATTR_MIN_STACK_SIZE
	.align		4
.L_5:
        /*0024*/ 	.byte	0x04, 0x12
        /*0026*/ 	.short	(.L_7 - .L_6)
	.align		4
.L_6:
        /*0028*/ 	.word	index@(_Z10gol_kernelPKhjjPh)
        /*002c*/ 	.word	0x00000000
.L_7:


//--------------------- .nv.compat                --------------------------
	.section	.nv.compat,"",@"SHT_CUDA_COMPAT_INFO"
	.align	4
        /*0000*/ 	.byte	0x02, 0x09, 0x00, 0x00, 0x02, 0x02, 0x01, 0x00, 0x02, 0x05, 0x05, 0x00, 0x03, 0x07, 0x01, 0x01
        /*0010*/ 	.byte	0x02, 0x03, 0x00, 0x00, 0x02, 0x06, 0x01, 0x00, 0x04, 0x0b, 0x08, 0x00, 0x09, 0x00, 0x00, 0x00
        /*0020*/ 	.byte	0x00, 0x00, 0x00, 0x00


//--------------------- .nv.info._Z10gol_kernelPKhjjPh --------------------------
	.section	.nv.info._Z10gol_kernelPKhjjPh,"",@"SHT_CUDA_INFO"
	.sectionflags	@""
	.align	4


	//----- nvinfo : EIATTR_CUDA_API_VERSION
	.align		4
        /*0000*/ 	.byte	0x04, 0x37
        /*0002*/ 	.short	(.L_9 - .L_8)
.L_8:
        /*0004*/ 	.word	0x00000082


	//----- nvinfo : EIATTR_KPARAM_INFO
	.align		4
.L_9:
        /*0008*/ 	.byte	0x04, 0x17
        /*000a*/ 	.short	(.L_11 - .L_10)
.L_10:
        /*000c*/ 	.word	0x00000000
        /*0010*/ 	.short	0x0003
        /*0012*/ 	.short	0x0010
        /*0014*/ 	.byte	0x00, 0xf5, 0x21, 0x00


	//----- nvinfo : EIATTR_KPARAM_INFO
	.align		4
.L_11:
        /*0018*/ 	.byte	0x04, 0x17
        /*001a*/ 	.short	(.L_13 - .L_12)
.L_12:
        /*001c*/ 	.word	0x00000000
        /*0020*/ 	.short	0x0002
        /*0022*/ 	.short	0x000c
        /*0024*/ 	.byte	0x00, 0xf0, 0x11, 0x00


	//----- nvinfo : EIATTR_KPARAM_INFO
	.align		4
.L_13:
        /*0028*/ 	.byte	0x04, 0x17
        /*002a*/ 	.short	(.L_15 - .L_14)
.L_14:
        /*002c*/ 	.word	0x00000000
        /*0030*/ 	.short	0x0001
        /*0032*/ 	.short	0x0008
        /*0034*/ 	.byte	0x00, 0xf0, 0x11, 0x00


	//----- nvinfo : EIATTR_KPARAM_INFO
	.align		4
.L_15:
        /*0038*/ 	.byte	0x04, 0x17
        /*003a*/ 	.short	(.L_17 - .L_16)
.L_16:
        /*003c*/ 	.word	0x00000000
        /*0040*/ 	.short	0x0000
        /*0042*/ 	.short	0x0000
        /*0044*/ 	.byte	0x00, 0xf5, 0x21, 0x00


	//----- nvinfo : EIATTR_SPARSE_MMA_MASK
	.align		4
.L_17:
        /*0048*/ 	.byte	0x03, 0x50
        /*004a*/ 	.short	0x0000


	//----- nvinfo : EIATTR_MAXREG_COUNT
	.align		4
        /*004c*/ 	.byte	0x03, 0x1b
        /*004e*/ 	.short	0x00ff


	//----- nvinfo : EIATTR_MERCURY_ISA_VERSION
	.align		4
        /*0050*/ 	.byte	0x03, 0x5f
        /*0052*/ 	.short	0x0101


	//----- nvinfo : EIATTR_VRC_CTA_INIT_COUNT
	.align		4
        /*0054*/ 	.byte	0x02, 0x4a
	.zero		1
	.zero		1


	//----- nvinfo : EIATTR_EXIT_INSTR_OFFSETS
	.align		4
        /*0058*/ 	.byte	0x04, 0x1c
        /*005a*/ 	.short	(.L_19 - .L_18)


	//   ....[0]....
.L_18:
        /*005c*/ 	.word	0x000000a0


	//   ....[1]....
        /*0060*/ 	.word	0x000000d0


	//   ....[2]....
        /*0064*/ 	.word	0x00000c80


	//----- nvinfo : EIATTR_CRS_STACK_SIZE
	.align		4
.L_19:
        /*0068*/ 	.byte	0x04, 0x1e
        /*006a*/ 	.short	(.L_21 - .L_20)
.L_20:
        /*006c*/ 	.word	0x00000000


	//----- nvinfo : EIATTR_CBANK_PARAM_SIZE
	.align		4
.L_21:
        /*0070*/ 	.byte	0x03, 0x19
        /*0072*/ 	.short	0x0018


	//----- nvinfo : EIATTR_PARAM_CBANK
	.align		4
        /*0074*/ 	.byte	0x04, 0x0a
        /*0076*/ 	.short	(.L_23 - .L_22)
	.align		4
.L_22:
        /*0078*/ 	.word	index@(.nv.constant0._Z10gol_kernelPKhjjPh)
        /*007c*/ 	.short	0x0380
        /*007e*/ 	.short	0x0018


	//----- nvinfo : EIATTR_SW_WAR
	.align		4
.L_23:
        /*0080*/ 	.byte	0x04, 0x36
        /*0082*/ 	.short	(.L_25 - .L_24)
.L_24:
        /*0084*/ 	.word	0x00000008
.L_25:


//--------------------- .nv.callgraph             --------------------------
	.section	.nv.callgraph,"",@"SHT_CUDA_CALLGRAPH"
	.align	4
	.sectionentsize	8
	.align		4
        /*0000*/ 	.word	0x00000000
	.align		4
        /*0004*/ 	.word	0xffffffff
	.align		4
        /*0008*/ 	.word	0x00000000
	.align		4
        /*000c*/ 	.word	0xfffffffe
	.align		4
        /*0010*/ 	.word	0x00000000
	.align		4
        /*0014*/ 	.word	0xfffffffd
	.align		4
        /*0018*/ 	.word	0x00000000
	.align		4
        /*001c*/ 	.word	0xfffffffc


//--------------------- .text._Z10gol_kernelPKhjjPh --------------------------
	.section	.text._Z10gol_kernelPKhjjPh,"ax",@progbits
	.align	128
        .global         _Z10gol_kernelPKhjjPh
        .type           _Z10gol_kernelPKhjjPh,@function
        .size           _Z10gol_kernelPKhjjPh,(.L_x_11 - _Z10gol_kernelPKhjjPh)
        .other          _Z10gol_kernelPKhjjPh,@"STO_CUDA_ENTRY STV_DEFAULT"
_Z10gol_kernelPKhjjPh:
.text._Z10gol_kernelPKhjjPh:
[----:B------:R-:W-:Y:S01]  /*0000*/  LDC R1, c[0x0][0x37c] ;  /* 0x0000df00ff017b82 */ /* 0x000fe20000000800 */
[----:B------:R-:W0:Y:S07]  /*0010*/  S2R R3, SR_TID.X ;  /* 0x0000000000037919 */ /* 0x000e2e0000002100 */
[----:B------:R-:W0:Y:S01]  /*0020*/  S2UR UR5, SR_CTAID.X ;  /* 0x00000000000579c3 */ /* 0x000e220000002500 */
[----:B------:R-:W1:Y:S07]  /*0030*/  LDCU.64 UR6, c[0x0][0x388] ;  /* 0x00007100ff0677ac */ /* 0x000e6e0008000a00 */
[----:B------:R-:W0:Y:S01]  /*0040*/  LDC R4, c[0x0][0x360] ;  /* 0x0000d800ff047b82 */ /* 0x000e220000000800 */
[----:B-1----:R-:W-:-:S04]  /*0050*/  UIADD3 UR4, UPT, UPT, UR7, -0x1, URZ ;  /* 0xffffffff07047890 */ /* 0x002fc8000fffe0ff */
[----:B------:R-:W-:Y:S01]  /*0060*/  UIMAD UR4, UR4, UR6, URZ ;  /* 0x00000006040472a4 */ /* 0x000fe2000f8e02ff */
[----:B0-----:R-:W-:-:S05]  /*0070*/  IMAD R3, R4, UR5, R3 ;  /* 0x0000000504037c24 */ /* 0x001fca000f8e0203 */
[----:B------:R-:W-:-:S04]  /*0080*/  ISETP.GE.U32.AND P0, PT, R3, UR4, PT ;  /* 0x0000000403007c0c */ /* 0x000fc8000bf06070 */
[----:B------:R-:W-:-:S13]  /*0090*/  ISETP.LT.U32.OR P0, PT, R3, UR6, P0 ;  /* 0x0000000603007c0c */ /* 0x000fda0008701470 */
[----:B------:R-:W-:Y:S05]  /*00a0*/  @P0 EXIT ;  /* 0x000000000000094d */ /* 0x000fea0003800000 */
[----:B------:R-:W-:-:S06]  /*00b0*/  UIMAD UR4, UR7, UR6, URZ ;  /* 0x00000006070472a4 */ /* 0x000fcc000f8e02ff */
[----:B------:R-:W-:-:S13]  /*00c0*/  ISETP.GE.U32.AND P0, PT, R3, UR4, PT ;  /* 0x0000000403007c0c */ /* 0x000fda000bf06070 */
[----:B------:R-:W-:Y:S05]  /*00d0*/  @P0 EXIT ;  /* 0x000000000000094d */ /* 0x000fea0003800000 */
[----:B------:R-:W0:Y:S01]  /*00e0*/  LDC R0, c[0x0][0x388] ;  /* 0x0000e200ff007b82 */ /* 0x000e220000000800 */
[----:B------:R-:W1:Y:S01]  /*00f0*/  LDCU UR5, c[0x0][0x370] ;  /* 0x00006e00ff0577ac */ /* 0x000e620008000800 */
[----:B------:R-:W-:Y:S01]  /*0100*/  IMAD.MOV.U32 R2, RZ, RZ, RZ ;  /* 0x000000ffff027224 */ /* 0x000fe200078e00ff */
[----:B------:R-:W2:Y:S05]  /*0110*/  LDCU.64 UR6, c[0x0][0x358] ;  /* 0x00006b00ff0677ac */ /* 0x000eaa0008000a00 */
[----:B------:R-:W3:Y:S01]  /*0120*/  LDC.64 R8, c[0x0][0x388] ;  /* 0x0000e200ff087b82 */ /* 0x000ee20000000a00 */
[----:B------:R-:W4:Y:S01]  /*0130*/  LDCU.64 UR12, c[0x0][0x390] ;  /* 0x00007200ff0c77ac */ /* 0x000f220008000a00 */
[----:B------:R-:W0:Y:S01]  /*0140*/  LDCU.128 UR8, c[0x0][0x380] ;  /* 0x00007000ff0877ac */ /* 0x000e220008000c00 */
[----:B-1----:R-:W-:-:S07]  /*0150*/  IMAD R4, R4, UR5, RZ ;  /* 0x0000000504047c24 */ /* 0x002fce000f8e02ff */
.L_x_9:
[----:B0123--:R-:W1:Y:S01]  /*0160*/  I2F.U32.RP R5, R8 ;  /* 0x0000000800057306 */ /* 0x00fe620000209000 */
[----:B------:R-:W-:Y:S01]  /*0170*/  ISETP.NE.U32.AND P2, PT, R8, RZ, PT ;  /* 0x000000ff0800720c */ /* 0x000fe20003f45070 */
[----:B------:R-:W-:Y:S06]  /*0180*/  BSSY.RECONVERGENT B0, `(.L_x_0) ;  /* 0x0000035000007945 */ /* 0x000fec0003800200 */
[----:B-1----:R-:W1:Y:S02]  /*0190*/  MUFU.RCP R5, R5 ;  /* 0x0000000500057308 */ /* 0x002e640000001000 */
[----:B-1----:R-:W-:-:S02]  /*01a0*/  VIADD R6, R5, 0xffffffe ;  /* 0x0ffffffe05067836 */ /* 0x002fc40000000000 */
[----:B------:R-:W-:-:S04]  /*01b0*/  IMAD.MOV.U32 R5, RZ, RZ, RZ ;  /* 0x000000ffff057224 */ /* 0x000fc800078e00ff */
[----:B------:R1:W3:Y:S02]  /*01c0*/  F2I.FTZ.U32.TRUNC.NTZ R7, R6 ;  /* 0x0000000600077305 */ /* 0x0002e4000021f000 */
[----:B-1----:R-:W-:Y:S02]  /*01d0*/  IMAD.MOV.U32 R6, RZ, RZ, RZ ;  /* 0x000000ffff067224 */ /* 0x002fe400078e00ff */
[----:B---3--:R-:W-:-:S04]  /*01e0*/  IMAD.MOV R11, RZ, RZ, -R7 ;  /* 0x000000ffff0b7224 */ /* 0x008fc800078e0a07 */
[----:B------:R-:W-:-:S04]  /*01f0*/  IMAD R11, R11, R8, RZ ;  /* 0x000000080b0b7224 */ /* 0x000fc800078e02ff */
[----:B------:R-:W-:-:S06]  /*0200*/  IMAD.HI.U32 R10, R7, R11, R6 ;  /* 0x0000000b070a7227 */ /* 0x000fcc00078e0006 */
[----:B------:R-:W-:-:S05]  /*0210*/  IMAD.HI.U32 R19, R10, R3, RZ ;  /* 0x000000030a137227 */ /* 0x000fca00078e00ff */
[----:B------:R-:W-:-:S05]  /*0220*/  IADD3 R7, PT, PT, -R19, RZ, RZ ;  /* 0x000000ff13077210 */ /* 0x000fca0007ffe1ff */
[----:B------:R-:W-:-:S05]  /*0230*/  IMAD R7, R8, R7, R3 ;  /* 0x0000000708077224 */ /* 0x000fca00078e0203 */
[----:B------:R-:W-:-:S13]  /*0240*/  ISETP.GE.U32.AND P0, PT, R7, R8, PT ;  /* 0x000000080700720c */ /* 0x000fda0003f06070 */
[----:B------:R-:W-:Y:S02]  /*0250*/  @P0 IMAD.IADD R7, R7, 0x1, -R8 ;  /* 0x0000000107070824 */ /* 0x000fe400078e0a08 */
[----:B------:R-:W-:-:S03]  /*0260*/  @P0 VIADD R19, R19, 0x1 ;  /* 0x0000000113130836 */ /* 0x000fc60000000000 */
[----:B------:R-:W-:-:S13]  /*0270*/  ISETP.GE.U32.AND P1, PT, R7, R8, PT ;  /* 0x000000080700720c */ /* 0x000fda0003f26070 */
[----:B------:R-:W-:Y:S01]  /*0280*/  @P1 VIADD R19, R19, 0x1 ;  /* 0x0000000113131836 */ /* 0x000fe20000000000 */
[----:B------:R-:W-:-:S04]  /*0290*/  @!P2 LOP3.LUT R19, RZ, R8, RZ, 0x33, !PT ;  /* 0x00000008ff13a212 */ /* 0x000fc800078e33ff */
[--C-:B------:R-:W-:Y:S01]  /*02a0*/  IADD3 R17, P0, P1, R9, -0x1, R19.reuse ;  /* 0xffffffff09117810 */ /* 0x100fe2000791e013 */
[----:B------:R-:W-:-:S03]  /*02b0*/  IMAD.MOV R10, RZ, RZ, -R19 ;  /* 0x000000ffff0a7224 */ /* 0x000fc600078e0a13 */
[----:B------:R-:W-:Y:S01]  /*02c0*/  IADD3.X R18, PT, PT, RZ, -0x1, RZ, P0, P1 ;  /* 0xffffffffff127810 */ /* 0x000fe200007e24ff */
[----:B------:R-:W-:Y:S01]  /*02d0*/  IMAD R10, R8, R10, R3 ;  /* 0x0000000a080a7224 */ /* 0x000fe200078e0203 */
[----:B------:R-:W-:Y:S02]  /*02e0*/  IADD3 R3, P2, PT, R4, R3, RZ ;  /* 0x0000000304037210 */ /* 0x000fe40007f5e0ff */
[----:B------:R-:W-:Y:S02]  /*02f0*/  ISETP.NE.U32.AND P1, PT, R18, RZ, PT ;  /* 0x000000ff1200720c */ /* 0x000fe40003f25070 */
[----:B------:R-:W-:Y:S02]  /*0300*/  IADD3.X R2, PT, PT, RZ, R2, RZ, P2, !PT ;  /* 0x00000002ff027210 */ /* 0x000fe400017fe4ff */
[----:B------:R-:W-:-:S04]  /*0310*/  ISETP.GE.U32.AND P0, PT, R3, UR4, PT ;  /* 0x0000000403007c0c */ /* 0x000fc8000bf06070 */
[----:B------:R-:W-:-:S05]  /*0320*/  ISETP.GE.U32.AND.EX P0, PT, R2, RZ, PT, P0 ;  /* 0x000000ff0200720c */ /* 0x000fca0003f06100 */
[----:B------:R-:W-:Y:S08]  /*0330*/  @P1 BRA `(.L_x_1) ;  /* 0x00000000004c1947 */ /* 0x000ff00003800000 */
[----:B------:R-:W1:Y:S01]  /*0340*/  I2F.U32.RP R11, R9 ;  /* 0x00000009000b7306 */ /* 0x000e620000209000 */
[----:B------:R-:W-:-:S07]  /*0350*/  ISETP.NE.U32.AND P2, PT, R9, RZ, PT ;  /* 0x000000ff0900720c */ /* 0x000fce0003f45070 */
[----:B-1----:R-:W1:Y:S02]  /*0360*/  MUFU.RCP R11, R11 ;  /* 0x0000000b000b7308 */ /* 0x002e640000001000 */
[----:B-1----:R-:W-:-:S06]  /*0370*/  VIADD R6, R11, 0xffffffe ;  /* 0x0ffffffe0b067836 */ /* 0x002fcc0000000000 */
[----:B------:R1:W3:Y:S02]  /*0380*/  F2I.FTZ.U32.TRUNC.NTZ R7, R6 ;  /* 0x0000000600077305 */ /* 0x0002e4000021f000 */
[----:B-1----:R-:W-:Y:S02]  /*0390*/  HFMA2 R6, -RZ, RZ, 0, 0 ;  /* 0x00000000ff067431 */ /* 0x002fe400000001ff */
[----:B---3--:R-:W-:-:S04]  /*03a0*/  IMAD.MOV R12, RZ, RZ, -R7 ;  /* 0x000000ffff0c7224 */ /* 0x008fc800078e0a07 */
[----:B------:R-:W-:-:S04]  /*03b0*/  IMAD R13, R12, R9, RZ ;  /* 0x000000090c0d7224 */ /* 0x000fc800078e02ff */
[----:B------:R-:W-:Y:S01]  /*03c0*/  IMAD.HI.U32 R7, R7, R13, R6 ;  /* 0x0000000d07077227 */ /* 0x000fe200078e0006 */
[----:B------:R-:W-:-:S05]  /*03d0*/  MOV R13, RZ ;  /* 0x000000ff000d7202 */ /* 0x000fca0000000f00 */
[----:B------:R-:W-:-:S04]  /*03e0*/  IMAD.HI.U32 R7, R7, R17, RZ ;  /* 0x0000001107077227 */ /* 0x000fc800078e00ff */
[----:B------:R-:W-:-:S04]  /*03f0*/  IMAD.MOV R12, RZ, RZ, -R7 ;  /* 0x000000ffff0c7224 */ /* 0x000fc800078e0a07 */
[----:B------:R-:W-:-:S05]  /*0400*/  IMAD R12, R9, R12, R17 ;  /* 0x0000000c090c7224 */ /* 0x000fca00078e0211 */
[----:B------:R-:W-:-:S13]  /*0410*/  ISETP.GE.U32.AND P1, PT, R12, R9, PT ;  /* 0x000000090c00720c */ /* 0x000fda0003f26070 */
[----:B------:R-:W-:-:S05]  /*0420*/  @P1 IMAD.IADD R12, R12, 0x1, -R9 ;  /* 0x000000010c0c1824 */ /* 0x000fca00078e0a09 */
[----:B------:R-:W-:-:S13]  /*0430*/  ISETP.GE.U32.AND P1, PT, R12, R9, PT ;  /* 0x000000090c00720c */ /* 0x000fda0003f26070 */
[----:B------:R-:W-:Y:S01]  /*0440*/  @P1 IMAD.IADD R12, R12, 0x1, -R9 ;  /* 0x000000010c0c1824 */ /* 0x000fe200078e0a09 */
[----:B------:R-:W-:Y:S01]  /*0450*/  @!P2 LOP3.LUT R12, RZ, R9, RZ, 0x33, !PT ;  /* 0x00000009ff0ca212 */ /* 0x000fe200078e33ff */
[----:B------:R-:W-:Y:S06]  /*0460*/  BRA `(.L_x_2) ;  /* 0x0000000000187947 */ /* 0x000fec0003800000 */
.L_x_1:
[----:B------:R-:W1:Y:S01]  /*0470*/  LDCU UR5, c[0x0][0x38c] ;  /* 0x00007180ff0577ac */ /* 0x000e620008000800 */
[----:B------:R-:W-:Y:S01]  /*0480*/  MOV R16, 0x4b0 ;  /* 0x000004b000107802 */ /* 0x000fe20000000f00 */
[----:B-1----:R-:W-:-:S07]  /*0490*/  IMAD.U32 R11, RZ, RZ, UR5 ;  /* 0x00000005ff0b7e24 */ /* 0x002fce000f8e00ff */
[----:B0-2-4-:R-:W-:Y:S05]  /*04a0*/  CALL.REL.NOINC `($__internal_0_$__cuda_sm20_rem_u64) ;  /* 0x0000000400f87944 */ /* 0x015fea0003c00000 */
[----:B------:R-:W-:Y:S02]  /*04b0*/  IMAD.MOV.U32 R12, RZ, RZ, R14 ;  /* 0x000000ffff0c7224 */ /* 0x000fe400078e000e */
[----:B------:R-:W-:-:S07]  /*04c0*/  IMAD.MOV.U32 R13, RZ, RZ, R15 ;  /* 0x000000ffff0d7224 */ /* 0x000fce00078e000f */
.L_x_2:
[----:B0-2-4-:R-:W-:Y:S05]  /*04d0*/  BSYNC.RECONVERGENT B0 ;  /* 0x0000000000007941 */ /* 0x015fea0003800200 */
.L_x_0:
[----:B------:R-:W-:Y:S01]  /*04e0*/  IADD3 R17, P1, P2, R0, -0x1, R10 ;  /* 0xffffffff00117810 */ /* 0x000fe20007a3e00a */
[----:B------:R-:W-:Y:S03]  /*04f0*/  BSSY.RECONVERGENT B0, `(.L_x_3) ;  /* 0x000001b000007945 */ /* 0x000fe60003800200 */
[----:B------:R-:W-:-:S04]  /*0500*/  IADD3.X R18, PT, PT, RZ, -0x1, RZ, P1, P2 ;  /* 0xffffffffff127810 */ /* 0x000fc80000fe44ff */
[----:B------:R-:W-:-:S13]  /*0510*/  ISETP.NE.U32.AND P1, PT, R18, RZ, PT ;  /* 0x000000ff1200720c */ /* 0x000fda0003f25070 */
[----:B------:R-:W-:Y:S05]  /*0520*/  @P1 BRA `(.L_x_4) ;  /* 0x00000000004c1947 */ /* 0x000fea0003800000 */
[----:B------:R-:W0:Y:S01]  /*0530*/  I2F.U32.RP R11, R0 ;  /* 0x00000000000b7306 */ /* 0x000e220000209000 */
[----:B------:R-:W-:Y:S01]  /*0540*/  ISETP.NE.U32.AND P2, PT, R0, RZ, PT ;  /* 0x000000ff0000720c */ /* 0x000fe20003f45070 */
[----:B------:R-:W-:-:S06]  /*0550*/  IMAD.MOV.U32 R15, RZ, RZ, RZ ;  /* 0x000000ffff0f7224 */ /* 0x000fcc00078e00ff */
[----:B0-----:R-:W0:Y:S02]  /*0560*/  MUFU.RCP R11, R11 ;  /* 0x0000000b000b7308 */ /* 0x001e240000001000 */
[----:B0-----:R-:W-:-:S06]  /*0570*/  IADD3 R6, PT, PT, R11, 0xffffffe, RZ ;  /* 0x0ffffffe0b067810 */ /* 0x001fcc0007ffe0ff */
[----:B------:R0:W1:Y:S02]  /*0580*/  F2I.FTZ.U32.TRUNC.NTZ R7, R6 ;  /* 0x0000000600077305 */ /* 0x000064000021f000 */
[----:B0-----:R-:W-:Y:S02]  /*0590*/  IMAD.MOV.U32 R6, RZ, RZ, RZ ;  /* 0x000000ffff067224 */ /* 0x001fe400078e00ff */
[----:B-1----:R-:W-:-:S04]  /*05a0*/  IMAD.MOV R5, RZ, RZ, -R7 ;  /* 0x000000ffff057224 */ /* 0x002fc800078e0a07 */
[----:B------:R-:W-:-:S04]  /*05b0*/  IMAD R5, R5, R0, RZ ;  /* 0x0000000005057224 */ /* 0x000fc800078e02ff */
[----:B------:R-:W-:-:S06]  /*05c0*/  IMAD.HI.U32 R14, R7, R5, R6 ;  /* 0x00000005070e7227 */ /* 0x000fcc00078e0006 */
[----:B------:R-:W-:-:S04]  /*05d0*/  IMAD.HI.U32 R5, R14, R17, RZ ;  /* 0x000000110e057227 */ /* 0x000fc800078e00ff */
[----:B------:R-:W-:-:S04]  /*05e0*/  IMAD.MOV R5, RZ, RZ, -R5 ;  /* 0x000000ffff057224 */ /* 0x000fc800078e0a05 */
[----:B------:R-:W-:-:S05]  /*05f0*/  IMAD R14, R0, R5, R17 ;  /* 0x00000005000e7224 */ /* 0x000fca00078e0211 */
[----:B------:R-:W-:-:S13]  /*0600*/  ISETP.GE.U32.AND P1, PT, R14, R0, PT ;  /* 0x000000000e00720c */ /* 0x000fda0003f26070 */
[----:B------:R-:W-:-:S04]  /*0610*/  @P1 IADD3 R14, PT, PT, R14, -R0, RZ ;  /* 0x800000000e0e1210 */ /* 0x000fc80007ffe0ff */
[----:B------:R-:W-:-:S13]  /*0620*/  ISETP.GE.U32.AND P1, PT, R14, R0, PT ;  /* 0x000000000e00720c */ /* 0x000fda0003f26070 */
[----:B------:R-:W-:Y:S01]  /*0630*/  @P1 IMAD.IADD R14, R14, 0x1, -R0 ;  /* 0x000000010e0e1824 */ /* 0x000fe200078e0a00 */
[----:B------:R-:W-:Y:S01]  /*0640*/  @!P2 LOP3.LUT R14, RZ, R0, RZ, 0x33, !PT ;  /* 0x00000000ff0ea212 */ /* 0x000fe200078e33ff */
[----:B------:R-:W-:Y:S06]  /*0650*/  BRA `(.L_x_5) ;  /* 0x0000000000107947 */ /* 0x000fec0003800000 */
.L_x_4:
[----:B------:R-:W0:Y:S01]  /*0660*/  LDCU UR5, c[0x0][0x388] ;  /* 0x00007100ff0577ac */ /* 0x000e220008000800 */
[----:B------:R-:W-:Y:S01]  /*0670*/  MOV R16, 0x6a0 ;  /* 0x000006a000107802 */ /* 0x000fe20000000f00 */
[----:B0-----:R-:W-:-:S07]  /*0680*/  IMAD.U32 R11, RZ, RZ, UR5 ;  /* 0x00000005ff0b7e24 */ /* 0x001fce000f8e00ff */
[----:B------:R-:W-:Y:S05]  /*0690*/  CALL.REL.NOINC `($__internal_0_$__cuda_sm20_rem_u64) ;  /* 0x00000004007c7944 */ /* 0x000fea0003c00000 */
.L_x_5:
[----:B------:R-:W-:Y:S05]  /*06a0*/  BSYNC.RECONVERGENT B0 ;  /* 0x0000000000007941 */ /* 0x000fea0003800200 */
.L_x_3:
[----:B------:R-:W0:Y:S01]  /*06b0*/  I2F.U32.RP R11, UR11 ;  /* 0x0000000b000b7d06 */ /* 0x000e220008209000 */
[----:B------:R-:W-:Y:S01]  /*06c0*/  IMAD.MOV.U32 R6, RZ, RZ, RZ ;  /* 0x000000ffff067224 */ /* 0x000fe200078e00ff */
[----:B------:R-:W-:Y:S01]  /*06d0*/  ISETP.NE.U32.AND P2, PT, RZ, UR11, PT ;  /* 0x0000000bff007c0c */ /* 0x000fe2000bf45070 */
[----:B------:R-:W-:Y:S02]  /*06e0*/  VIADD R25, R19, 0x1 ;  /* 0x0000000113197836 */ /* 0x000fe40000000000 */
[----:B------:R-:W-:Y:S01]  /*06f0*/  IMAD R17, R13, UR10, RZ ;  /* 0x0000000a0d117c24 */ /* 0x000fe2000f8e02ff */
[----:B------:R-:W-:Y:S01]  /*0700*/  IADD3 R13, P4, PT, R10, 0x1, RZ ;  /* 0x000000010a0d7810 */ /* 0x000fe20007f9e0ff */
[----:B------:R-:W-:-:S04]  /*0710*/  IMAD.WIDE.U32 R22, R19, UR10, R14 ;  /* 0x0000000a13167c25 */ /* 0x000fc8000f8e000e */
[----:B------:R-:W-:Y:S01]  /*0720*/  IMAD.MOV.U32 R21, RZ, RZ, RZ ;  /* 0x000000ffff157224 */ /* 0x000fe200078e00ff */
[----:B0-----:R-:W0:Y:S02]  /*0730*/  MUFU.RCP R11, R11 ;  /* 0x0000000b000b7308 */ /* 0x001e240000001000 */
[----:B0-----:R-:W-:Y:S01]  /*0740*/  IADD3 R7, PT, PT, R11, 0xffffffe, RZ ;  /* 0x0ffffffe0b077810 */ /* 0x001fe20007ffe0ff */
[----:B------:R-:W-:Y:S02]  /*0750*/  IMAD.MOV.U32 R11, RZ, RZ, RZ ;  /* 0x000000ffff0b7224 */ /* 0x000fe400078e00ff */
[----:B------:R-:W-:-:S03]  /*0760*/  IMAD.WIDE.U32 R26, R12, UR10, R10 ;  /* 0x0000000a0c1a7c25 */ /* 0x000fc6000f8e000a */
[----:B------:R-:W0:Y:S02]  /*0770*/  F2I.FTZ.U32.TRUNC.NTZ R7, R7 ;  /* 0x0000000700077305 */ /* 0x000e24000021f000 */
[----:B0-----:R-:W-:-:S04]  /*0780*/  IMAD.MOV R5, RZ, RZ, -R7 ;  /* 0x000000ffff057224 */ /* 0x001fc800078e0a07 */
[----:B------:R-:W-:-:S04]  /*0790*/  IMAD R5, R5, UR11, RZ ;  /* 0x0000000b05057c24 */ /* 0x000fc8000f8e02ff */
[----:B------:R-:W-:-:S06]  /*07a0*/  IMAD.HI.U32 R6, R7, R5, R6 ;  /* 0x0000000507067227 */ /* 0x000fcc00078e0006 */
[----:B------:R-:W-:-:S05]  /*07b0*/  IMAD.HI.U32 R5, R6, R25, RZ ;  /* 0x0000001906057227 */ /* 0x000fca00078e00ff */
[----:B------:R-:W-:Y:S02]  /*07c0*/  IADD3 R6, PT, PT, -R5, RZ, RZ ;  /* 0x000000ff05067210 */ /* 0x000fe40007ffe1ff */
[----:B------:R-:W-:Y:S02]  /*07d0*/  IADD3.X R5, PT, PT, RZ, RZ, RZ, P4, !PT ;  /* 0x000000ffff057210 */ /* 0x000fe400027fe4ff */
[----:B------:R-:W-:Y:S01]  /*07e0*/  IADD3 R28, P4, PT, R22, UR8, RZ ;  /* 0x00000008161c7c10 */ /* 0x000fe2000ff9e0ff */
[----:B------:R-:W-:Y:S02]  /*07f0*/  IMAD R25, R6, UR11, R25 ;  /* 0x0000000b06197c24 */ /* 0x000fe4000f8e0219 */
[----:B------:R-:W-:Y:S01]  /*0800*/  IMAD.WIDE.U32 R6, R12, UR10, R14 ;  /* 0x0000000a0c067c25 */ /* 0x000fe2000f8e000e */
[----:B------:R-:W-:Y:S02]  /*0810*/  IADD3.X R29, PT, PT, R23, UR9, R21, P4, !PT ;  /* 0x00000009171d7c10 */ /* 0x000fe4000a7fe415 */
[----:B------:R-:W-:-:S02]  /*0820*/  ISETP.GE.U32.AND P1, PT, R25, UR11, PT ;  /* 0x0000000b19007c0c */ /* 0x000fc4000bf26070 */
[----:B------:R-:W-:Y:S01]  /*0830*/  IADD3 R6, P3, PT, R6, UR8, RZ ;  /* 0x0000000806067c10 */ /* 0x000fe2000ff7e0ff */
[----:B------:R-:W2:Y:S01]  /*0840*/  LDG.E.U8 R24, desc[UR6][R28.64] ;  /* 0x000000061c187981 */ /* 0x000ea2000c1e1100 */
[----:B------:R-:W-:Y:S02]  /*0850*/  IADD3 R26, P4, PT, R26, UR8, RZ ;  /* 0x000000081a1a7c10 */ /* 0x000fe4000ff9e0ff */
[----:B------:R-:W-:Y:S02]  /*0860*/  IADD3.X R7, PT, PT, R7, UR9, R17, P3, !PT ;  /* 0x0000000907077c10 */ /* 0x000fe40009ffe411 */
[----:B------:R-:W-:-:S05]  /*0870*/  IADD3.X R27, PT, PT, R17, UR9, R27, P4, !PT ;  /* 0x00000009111b7c10 */ /* 0x000fca000a7fe41b */
[----:B------:R-:W-:Y:S01]  /*0880*/  @P1 VIADD R25, R25, -UR11 ;  /* 0x8000000b19191c36 */ /* 0x000fe20008000000 */
[----:B------:R-:W-:-:S04]  /*0890*/  ISETP.NE.U32.AND P1, PT, R13, UR10, PT ;  /* 0x0000000a0d007c0c */ /* 0x000fc8000bf25070 */
[----:B------:R-:W-:Y:S02]  /*08a0*/  ISETP.GE.U32.AND P3, PT, R25, UR11, PT ;  /* 0x0000000b19007c0c */ /* 0x000fe4000bf66070 */
[----:B------:R-:W-:-:S04]  /*08b0*/  ISETP.NE.AND.EX P1, PT, R5, RZ, PT, P1 ;  /* 0x000000ff0500720c */ /* 0x000fc80003f25310 */
[----:B------:R-:W-:Y:S02]  /*08c0*/  SEL R22, R13, RZ, P1 ;  /* 0x000000ff0d167207 */ /* 0x000fe40000800000 */
[----:B------:R-:W-:Y:S02]  /*08d0*/  SEL R23, R5, RZ, P1 ;  /* 0x000000ff05177207 */ /* 0x000fe40000800000 */
[----:B------:R0:W2:Y:S03]  /*08e0*/  LDG.E.U8 R5, desc[UR6][R6.64] ;  /* 0x0000000606057981 */ /* 0x0000a6000c1e1100 */
[----:B------:R-:W-:Y:S01]  /*08f0*/  @P3 VIADD R25, R25, -UR11 ;  /* 0x8000000b19193c36 */ /* 0x000fe20008000000 */
[----:B------:R-:W-:Y:S01]  /*0900*/  @!P2 LOP3.LUT R25, RZ, UR11, RZ, 0x33, !PT ;  /* 0x0000000bff19ac12 */ /* 0x000fe2000f8e33ff */
[----:B------:R-:W-:-:S04]  /*0910*/  IMAD.WIDE.U32 R12, R12, UR10, R22 ;  /* 0x0000000a0c0c7c25 */ /* 0x000fc8000f8e0016 */
[----:B------:R-:W-:Y:S01]  /*0920*/  IMAD.WIDE.U32 R14, R25, UR10, R14 ;  /* 0x0000000a190e7c25 */ /* 0x000fe2000f8e000e */
[----:B------:R-:W-:Y:S01]  /*0930*/  IADD3 R16, P2, PT, R12, UR8, RZ ;  /* 0x000000080c107c10 */ /* 0x000fe2000ff5e0ff */
[----:B------:R1:W3:Y:S02]  /*0940*/  LDG.E.U8 R6, desc[UR6][R26.64] ;  /* 0x000000061a067981 */ /* 0x0002e4000c1e1100 */
[----:B0-----:R-:W-:Y:S01]  /*0950*/  IMAD.MOV.U32 R7, RZ, RZ, RZ ;  /* 0x000000ffff077224 */ /* 0x001fe200078e00ff */
[----:B------:R-:W-:Y:S01]  /*0960*/  IADD3.X R17, PT, PT, R17, UR9, R13, P2, !PT ;  /* 0x0000000911117c10 */ /* 0x000fe200097fe40d */
[----:B------:R-:W-:Y:S01]  /*0970*/  IMAD.WIDE.U32 R12, R25, UR10, R10 ;  /* 0x0000000a190c7c25 */ /* 0x000fe2000f8e000a */
[----:B------:R-:W-:-:S03]  /*0980*/  IADD3 R14, P1, PT, R14, UR8, RZ ;  /* 0x000000080e0e7c10 */ /* 0x000fc6000ff3e0ff */
[----:B------:R-:W-:Y:S01]  /*0990*/  IMAD.WIDE.U32 R10, R19, UR10, R10 ;  /* 0x0000000a130a7c25 */ /* 0x000fe2000f8e000a */
[----:B------:R-:W-:Y:S01]  /*09a0*/  IADD3.X R15, PT, PT, R15, UR9, R7, P1, !PT ;  /* 0x000000090f0f7c10 */ /* 0x000fe20008ffe407 */
[----:B------:R-:W4:Y:S01]  /*09b0*/  LDG.E.U8 R16, desc[UR6][R16.64] ;  /* 0x0000000610107981 */ /* 0x000f22000c1e1100 */
[----:B------:R-:W-:Y:S01]  /*09c0*/  IADD3 R12, P1, PT, R12, UR8, RZ ;  /* 0x000000080c0c7c10 */ /* 0x000fe2000ff3e0ff */
[----:B------:R-:W-:Y:S02]  /*09d0*/  IMAD.WIDE.U32 R18, R19, UR10, R22 ;  /* 0x0000000a13127c25 */ /* 0x000fe4000f8e0016 */
[----:B------:R-:W2:Y:S01]  /*09e0*/  LDG.E.U8 R14, desc[UR6][R14.64] ;  /* 0x000000060e0e7981 */ /* 0x000ea2000c1e1100 */
[----:B------:R-:W-:Y:S02]  /*09f0*/  IADD3.X R13, PT, PT, R7, UR9, R13, P1, !PT ;  /* 0x00000009070d7c10 */ /* 0x000fe40008ffe40d */
[----:B------:R-:W-:Y:S01]  /*0a00*/  IADD3 R18, P1, PT, R18, UR8, RZ ;  /* 0x0000000812127c10 */ /* 0x000fe2000ff3e0ff */
[----:B-1----:R-:W-:-:S02]  /*0a10*/  IMAD.IADD R26, R21, 0x1, R11 ;  /* 0x00000001151a7824 */ /* 0x002fc400078e020b */
[----:B------:R-:W-:Y:S01]  /*0a20*/  IMAD.WIDE.U32 R22, R25, UR10, R22 ;  /* 0x0000000a19167c25 */ /* 0x000fe2000f8e0016 */
[----:B------:R-:W-:Y:S01]  /*0a30*/  IADD3.X R19, PT, PT, R21, UR9, R19, P1, !PT ;  /* 0x0000000915137c10 */ /* 0x000fe20008ffe413 */
[----:B------:R-:W3:Y:S01]  /*0a40*/  LDG.E.U8 R12, desc[UR6][R12.64] ;  /* 0x000000060c0c7981 */ /* 0x000ee2000c1e1100 */
[----:B------:R-:W-:-:S03]  /*0a50*/  IADD3 R20, P1, PT, R10, UR8, RZ ;  /* 0x000000080a147c10 */ /* 0x000fc6000ff3e0ff */
[----:B------:R-:W4:Y:S01]  /*0a60*/  LDG.E.U8 R18, desc[UR6][R18.64] ;  /* 0x0000000612127981 */ /* 0x000f22000c1e1100 */
[----:B------:R-:W-:-:S05]  /*0a70*/  IADD3.X R21, PT, PT, R26, UR9, RZ, P1, !PT ;  /* 0x000000091a157c10 */ /* 0x000fca0008ffe4ff */
[----:B------:R-:W5:Y:S01]  /*0a80*/  LDG.E.U8 R20, desc[UR6][R20.64] ;  /* 0x0000000614147981 */ /* 0x000f62000c1e1100 */
[----:B------:R-:W-:-:S04]  /*0a90*/  IADD3 R22, P1, PT, R22, UR8, RZ ;  /* 0x0000000816167c10 */ /* 0x000fc8000ff3e0ff */
[----:B------:R-:W-:-:S05]  /*0aa0*/  IADD3.X R23, PT, PT, R7, UR9, R23, P1, !PT ;  /* 0x0000000907177c10 */ /* 0x000fca0008ffe417 */
[----:B------:R-:W4:Y:S01]  /*0ab0*/  LDG.E.U8 R22, desc[UR6][R22.64] ;  /* 0x0000000616167981 */ /* 0x000f22000c1e1100 */
[----:B------:R-:W-:Y:S01]  /*0ac0*/  BSSY.RECONVERGENT B0, `(.L_x_6) ;  /* 0x000001a000007945 */ /* 0x000fe20003800200 */
[----:B--2---:R-:W-:-:S04]  /*0ad0*/  IADD3 R5, PT, PT, R14, R24, R5 ;  /* 0x000000180e057210 */ /* 0x004fc80007ffe005 */
[----:B---3--:R-:W-:Y:S02]  /*0ae0*/  IADD3 R5, PT, PT, R12, R5, R6 ;  /* 0x000000050c057210 */ /* 0x008fe40007ffe006 */
[----:B-----5:R-:W-:Y:S02]  /*0af0*/  ISETP.NE.AND P1, PT, R20, 0x1, PT ;  /* 0x000000011400780c */ /* 0x020fe40003f25270 */
[----:B----4-:R-:W-:-:S04]  /*0b00*/  IADD3 R5, PT, PT, R18, R5, R16 ;  /* 0x0000000512057210 */ /* 0x010fc80007ffe010 */
[----:B------:R-:W-:-:S07]  /*0b10*/  IADD3 R5, PT, PT, R5, R22, RZ ;  /* 0x0000001605057210 */ /* 0x000fce0007ffe0ff */
[----:B------:R-:W-:Y:S05]  /*0b20*/  @P1 BRA `(.L_x_7) ;  /* 0x0000000000341947 */ /* 0x000fea0003800000 */
[----:B------:R-:W-:-:S13]  /*0b30*/  ISETP.GT.U32.AND P1, PT, R5, 0x1, PT ;  /* 0x000000010500780c */ /* 0x000fda0003f24070 */
[----:B------:R-:W0:Y:S02]  /*0b40*/  @!P1 LDC.64 R6, c[0x0][0x390] ;  /* 0x0000e400ff069b82 */ /* 0x000e240000000a00 */
[----:B0-----:R-:W-:-:S05]  /*0b50*/  @!P1 IADD3 R6, P2, PT, R10, R6, RZ ;  /* 0x000000060a069210 */ /* 0x001fca0007f5e0ff */
[----:B------:R-:W-:-:S05]  /*0b60*/  @!P1 IMAD.X R7, R26, 0x1, R7, P2 ;  /* 0x000000011a079824 */ /* 0x000fca00010e0607 */
[----:B------:R1:W-:Y:S01]  /*0b70*/  @!P1 STG.E.U8 desc[UR6][R6.64], RZ ;  /* 0x000000ff06009986 */ /* 0x0003e2000c101106 */
[----:B------:R-:W-:Y:S05]  /*0b80*/  @!P1 BRA `(.L_x_8) ;  /* 0x0000000000349947 */ /* 0x000fea0003800000 */
[----:B------:R-:W-:Y:S01]  /*0b90*/  ISETP.GE.U32.AND P1, PT, R5, 0x4, PT ;  /* 0x000000040500780c */ /* 0x000fe20003f26070 */
[----:B------:R-:W-:Y:S01]  /*0ba0*/  IMAD.MOV.U32 R5, RZ, RZ, 0x1 ;  /* 0x00000001ff057424 */ /* 0x000fe200078e00ff */
[----:B------:R-:W-:-:S04]  /*0bb0*/  IADD3 R10, P2, PT, R10, UR12, RZ ;  /* 0x0000000c0a0a7c10 */ /* 0x000fc8000ff5e0ff */
[----:B------:R-:W-:-:S07]  /*0bc0*/  IADD3.X R11, PT, PT, R26, UR13, RZ, P2, !PT ;  /* 0x0000000d1a0b7c10 */ /* 0x000fce00097fe4ff */
[----:B------:R2:W-:Y:S04]  /*0bd0*/  @P1 STG.E.U8 desc[UR6][R10.64], RZ ;  /* 0x000000ff0a001986 */ /* 0x0005e8000c101106 */
[----:B------:R2:W-:Y:S01]  /*0be0*/  @!P1 STG.E.U8 desc[UR6][R10.64], R5 ;  /* 0x000000050a009986 */ /* 0x0005e2000c101106 */
[----:B------:R-:W-:Y:S05]  /*0bf0*/  BRA `(.L_x_8) ;  /* 0x0000000000187947 */ /* 0x000fea0003800000 */
.L_x_7:
[----:B------:R-:W-:Y:S01]  /*0c00*/  ISETP.NE.AND P1, PT, R5, 0x3, PT ;  /* 0x000000030500780c */ /* 0x000fe20003f25270 */
[----:B------:R-:W-:Y:S01]  /*0c10*/  IMAD.MOV.U32 R5, RZ, RZ, 0x1 ;  /* 0x00000001ff057424 */ /* 0x000fe200078e00ff */
[----:B------:R-:W-:-:S04]  /*0c20*/  IADD3 R10, P2, PT, R10, UR12, RZ ;  /* 0x0000000c0a0a7c10 */ /* 0x000fc8000ff5e0ff */
[----:B------:R-:W-:-:S07]  /*0c30*/  IADD3.X R11, PT, PT, R26, UR13, RZ, P2, !PT ;  /* 0x0000000d1a0b7c10 */ /* 0x000fce00097fe4ff */
[----:B------:R0:W-:Y:S04]  /*0c40*/  @!P1 STG.E.U8 desc[UR6][R10.64], R5 ;  /* 0x000000050a009986 */ /* 0x0001e8000c101106 */
[----:B------:R0:W-:Y:S02]  /*0c50*/  @P1 STG.E.U8 desc[UR6][R10.64], RZ ;  /* 0x000000ff0a001986 */ /* 0x0001e4000c101106 */
.L_x_8:
[----:B------:R-:W-:Y:S05]  /*0c60*/  BSYNC.RECONVERGENT B0 ;  /* 0x0000000000007941 */ /* 0x000fea0003800200 */
.L_x_6:
[----:B------:R-:W-:Y:S05]  /*0c70*/  @!P0 BRA `(.L_x_9) ;  /* 0xfffffff400388947 */ /* 0x000fea000383ffff */
[----:B------:R-:W-:Y:S05]  /*0c80*/  EXIT ;  /* 0x000000000000794d */ /* 0x000fea0003800000 */
        .weak           $__internal_0_$__cuda_sm20_rem_u64
        .type           $__internal_0_$__cuda_sm20_rem_u64,@function
        .size           $__internal_0_$__cuda_sm20_rem_u64,(.L_x_11 - $__internal_0_$__cuda_sm20_rem_u64)
$__internal_0_$__cuda_sm20_rem_u64:
[----:B------:R-:W-:Y:S01]  /*0c90*/  MOV R20, R11 ;  /* 0x0000000b00147202 */ /* 0x000fe20000000f00 */
[----:B------:R-:W-:-:S05]  /*0ca0*/  IMAD.MOV.U32 R21, RZ, RZ, R5 ;  /* 0x000000ffff157224 */ /* 0x000fca00078e0005 */
[----:B------:R-:W0:Y:S08]  /*0cb0*/  I2F.U64.RP R20, R20 ;  /* 0x0000001400147312 */ /* 0x000e300000309000 */
[----:B0-----:R-:W0:Y:S02]  /*0cc0*/  MUFU.RCP R6, R20 ;  /* 0x0000001400067308 */ /* 0x001e240000001000 */
[----:B0-----:R-:W-:-:S06]  /*0cd0*/  VIADD R6, R6, 0x1ffffffe ;  /* 0x1ffffffe06067836 */ /* 0x001fcc0000000000 */
[----:B------:R-:W0:Y:S02]  /*0ce0*/  F2I.U64.TRUNC R6, R6 ;  /* 0x0000000600067311 */ /* 0x000e24000020d800 */
[----:B0-----:R-:W-:-:S04]  /*0cf0*/  IMAD.WIDE.U32 R14, R6, R11, RZ ;  /* 0x0000000b060e7225 */ /* 0x001fc800078e00ff */
[----:B------:R-:W-:Y:S01]  /*0d00*/  IMAD R15, R6, R5, R15 ;  /* 0x00000005060f7224 */ /* 0x000fe200078e020f */
[----:B------:R-:W-:-:S03]  /*0d10*/  IADD3 R23, P1, PT, RZ, -R14, RZ ;  /* 0x8000000eff177210 */ /* 0x000fc60007f3e0ff */
[----:B------:R-:W-:Y:S02]  /*0d20*/  IMAD R15, R7, R11, R15 ;  /* 0x0000000b070f7224 */ /* 0x000fe400078e020f */
[----:B------:R-:W-:-:S04]  /*0d30*/  IMAD.HI.U32 R14, R6, R23, RZ ;  /* 0x00000017060e7227 */ /* 0x000fc800078e00ff */
[----:B------:R-:W-:Y:S01]  /*0d40*/  IMAD.X R25, RZ, RZ, ~R15, P1 ;  /* 0x000000ffff197224 */ /* 0x000fe200008e0e0f */
[----:B------:R-:W-:-:S03]  /*0d50*/  MOV R15, R6 ;  /* 0x00000006000f7202 */ /* 0x000fc60000000f00 */
[-C--:B------:R-:W-:Y:S02]  /*0d60*/  IMAD R21, R7, R25.reuse, RZ ;  /* 0x0000001907157224 */ /* 0x080fe400078e02ff */
[----:B------:R-:W-:-:S04]  /*0d70*/  IMAD.WIDE.U32 R14, P1, R6, R25, R14 ;  /* 0x00000019060e7225 */ /* 0x000fc8000782000e */
[----:B------:R-:W-:-:S04]  /*0d80*/  IMAD.HI.U32 R25, R7, R25, RZ ;  /* 0x0000001907197227 */ /* 0x000fc800078e00ff */
[----:B------:R-:W-:-:S04]  /*0d90*/  IMAD.HI.U32 R14, P2, R7, R23, R14 ;  /* 0x00000017070e7227 */ /* 0x000fc8000784000e */
[----:B------:R-:W-:Y:S01]  /*0da0*/  IMAD.X R20, R25, 0x1, R7, P1 ;  /* 0x0000000119147824 */ /* 0x000fe200008e0607 */
[----:B------:R-:W-:-:S04]  /*0db0*/  IADD3 R15, P3, PT, R21, R14, RZ ;  /* 0x0000000e150f7210 */ /* 0x000fc80007f7e0ff */
[----:B------:R-:W-:Y:S01]  /*0dc0*/  IADD3.X R20, PT, PT, RZ, RZ, R20, P3, P2 ;  /* 0x000000ffff147210 */ /* 0x000fe20001fe4414 */
[----:B------:R-:W-:-:S04]  /*0dd0*/  IMAD.WIDE.U32 R6, R15, R11, RZ ;  /* 0x0000000b0f067225 */ /* 0x000fc800078e00ff */
[----:B------:R-:W-:Y:S01]  /*0de0*/  IMAD R7, R15, R5, R7 ;  /* 0x000000050f077224 */ /* 0x000fe200078e0207 */
[----:B------:R-:W-:-:S03]  /*0df0*/  IADD3 R21, P1, PT, RZ, -R6, RZ ;  /* 0x80000006ff157210 */ /* 0x000fc60007f3e0ff */
[----:B------:R-:W-:Y:S02]  /*0e00*/  IMAD R7, R20, R11, R7 ;  /* 0x0000000b14077224 */ /* 0x000fe400078e0207 */
[----:B------:R-:W-:-:S04]  /*0e10*/  IMAD.HI.U32 R14, R15, R21, RZ ;  /* 0x000000150f0e7227 */ /* 0x000fc800078e00ff */
[----:B------:R-:W-:-:S04]  /*0e20*/  IMAD.X R7, RZ, RZ, ~R7, P1 ;  /* 0x000000ffff077224 */ /* 0x000fc800008e0e07 */
[----:B------:R-:W-:-:S04]  /*0e30*/  IMAD.WIDE.U32 R14, P1, R15, R7, R14 ;  /* 0x000000070f0e7225 */ /* 0x000fc8000782000e */
[C---:B------:R-:W-:Y:S02]  /*0e40*/  IMAD R6, R20.reuse, R7, RZ ;  /* 0x0000000714067224 */ /* 0x040fe400078e02ff */
[----:B------:R-:W-:-:S04]  /*0e50*/  IMAD.HI.U32 R15, P2, R20, R21, R14 ;  /* 0x00000015140f7227 */ /* 0x000fc8000784000e */
[----:B------:R-:W-:Y:S01]  /*0e60*/  IMAD.HI.U32 R7, R20, R7, RZ ;  /* 0x0000000714077227 */ /* 0x000fe200078e00ff */
[----:B------:R-:W-:-:S03]  /*0e70*/  IADD3 R15, P3, PT, R6, R15, RZ ;  /* 0x0000000f060f7210 */ /* 0x000fc60007f7e0ff */
[----:B------:R-:W-:Y:S02]  /*0e80*/  IMAD.X R20, R7, 0x1, R20, P1 ;  /* 0x0000000107147824 */ /* 0x000fe400008e0614 */
[----:B------:R-:W-:Y:S02]  /*0e90*/  HFMA2 R7, -RZ, RZ, 0, 0 ;  /* 0x00000000ff077431 */ /* 0x000fe400000001ff */
[----:B------:R-:W-:Y:S01]  /*0ea0*/  IMAD.HI.U32 R6, R15, R17, RZ ;  /* 0x000000110f067227 */ /* 0x000fe200078e00ff */
[----:B------:R-:W-:-:S05]  /*0eb0*/  IADD3.X R21, PT, PT, RZ, RZ, R20, P3, P2 ;  /* 0x000000ffff157210 */ /* 0x000fca0001fe4414 */
[----:B------:R-:W-:-:S04]  /*0ec0*/  IMAD.HI.U32 R14, R21, R18, RZ ;  /* 0x00000012150e7227 */ /* 0x000fc800078e00ff */
[----:B------:R-:W-:-:S04]  /*0ed0*/  IMAD.WIDE.U32 R6, R15, R18, R6 ;  /* 0x000000120f067225 */ /* 0x000fc800078e0006 */
[C---:B------:R-:W-:Y:S02]  /*0ee0*/  IMAD R15, R21.reuse, R18, RZ ;  /* 0x00000012150f7224 */ /* 0x040fe400078e02ff */
[----:B------:R-:W-:-:S04]  /*0ef0*/  IMAD.HI.U32 R6, P1, R21, R17, R6 ;  /* 0x0000001115067227 */ /* 0x000fc80007820006 */
[----:B------:R-:W-:Y:S01]  /*0f00*/  IMAD.X R14, RZ, RZ, R14, P1 ;  /* 0x000000ffff0e7224 */ /* 0x000fe200008e060e */
[----:B------:R-:W-:-:S05]  /*0f10*/  IADD3 R20, P2, PT, R15, R6, RZ ;  /* 0x000000060f147210 */ /* 0x000fca0007f5e0ff */
[----:B------:R-:W-:-:S04]  /*0f20*/  IMAD.WIDE.U32 R6, R20, R11, RZ ;  /* 0x0000000b14067225 */ /* 0x000fc800078e00ff */
[----:B------:R-:W-:Y:S01]  /*0f30*/  IMAD.X R14, RZ, RZ, R14, P2 ;  /* 0x000000ffff0e7224 */ /* 0x000fe200010e060e */
[----:B------:R-:W-:Y:S01]  /*0f40*/  IADD3 R22, P2, PT, -R6, R17, RZ ;  /* 0x0000001106167210 */ /* 0x000fe20007f5e1ff */
[----:B------:R-:W-:Y:S02]  /*0f50*/  IMAD R20, R20, R5, R7 ;  /* 0x0000000514147224 */ /* 0x000fe400078e0207 */
[----:B------:R-:W-:Y:S01]  /*0f60*/  IMAD.MOV.U32 R17, RZ, RZ, 0x0 ;  /* 0x00000000ff117424 */ /* 0x000fe200078e00ff */
[-C--:B------:R-:W-:Y:S01]  /*0f70*/  ISETP.GE.U32.AND P1, PT, R22, R11.reuse, PT ;  /* 0x0000000b1600720c */ /* 0x080fe20003f26070 */
[----:B------:R-:W-:-:S04]  /*0f80*/  IMAD R7, R14, R11, R20 ;  /* 0x0000000b0e077224 */ /* 0x000fc800078e0214 */
[----:B------:R-:W-:Y:S01]  /*0f90*/  IMAD.X R14, R18, 0x1, ~R7, P2 ;  /* 0x00000001120e7824 */ /* 0x000fe200010e0e07 */
[----:B------:R-:W-:-:S04]  /*0fa0*/  IADD3 R6, P2, PT, -R11, R22, RZ ;  /* 0x000000160b067210 */ /* 0x000fc80007f5e1ff */
[----:B------:R-:W-:Y:S02]  /*0fb0*/  ISETP.GE.U32.AND.EX P1, PT, R14, R5, PT, P1 ;  /* 0x000000050e00720c */ /* 0x000fe40003f26110 */
[----:B------:R-:W-:Y:S02]  /*0fc0*/  IADD3.X R18, PT, PT, ~R5, R14, RZ, P2, !PT ;  /* 0x0000000e05127210 */ /* 0x000fe400017fe5ff */
[----:B------:R-:W-:Y:S02]  /*0fd0*/  SEL R6, R6, R22, P1 ;  /* 0x0000001606067207 */ /* 0x000fe40000800000 */
[----:B------:R-:W-:Y:S02]  /*0fe0*/  SEL R18, R18, R14, P1 ;  /* 0x0000000e12127207 */ /* 0x000fe40000800000 */
[----:B------:R-:W-:Y:S02]  /*0ff0*/  IADD3 R14, P3, PT, -R11, R6, RZ ;  /* 0x000000060b0e7210 */ /* 0x000fe40007f7e1ff */
[----:B------:R-:W-:-:S02]  /*1000*/  ISETP.GE.U32.AND P1, PT, R6, R11, PT ;  /* 0x0000000b0600720c */ /* 0x000fc40003f26070 */
[----:B------:R-:W-:Y:S01]  /*1010*/  ISETP.NE.U32.AND P2, PT, R11, RZ, PT ;  /* 0x000000ff0b00720c */ /* 0x000fe20003f45070 */
[C---:B------:R-:W-:Y:S01]  /*1020*/  IMAD.X R15, R18.reuse, 0x1, ~R5, P3 ;  /* 0x00000001120f7824 */ /* 0x040fe200018e0e05 */
[----:B------:R-:W-:Y:S02]  /*1030*/  ISETP.GE.U32.AND.EX P1, PT, R18, R5, PT, P1 ;  /* 0x000000051200720c */ /* 0x000fe40003f26110 */
[----:B------:R-:W-:Y:S02]  /*1040*/  ISETP.NE.AND.EX P2, PT, R5, RZ, PT, P2 ;  /* 0x000000ff0500720c */ /* 0x000fe40003f45320 */
[----:B------:R-:W-:Y:S02]  /*1050*/  SEL R14, R14, R6, P1 ;  /* 0x000000060e0e7207 */ /* 0x000fe40000800000 */
[----:B------:R-:W-:Y:S02]  /*1060*/  SEL R15, R15, R18, P1 ;  /* 0x000000120f0f7207 */ /* 0x000fe40000800000 */
[----:B------:R-:W-:-:S02]  /*1070*/  SEL R14, R14, 0xffffffff, P2 ;  /* 0xffffffff0e0e7807 */ /* 0x000fc40001000000 */
[----:B------:R-:W-:Y:S01]  /*1080*/  SEL R15, R15, 0xffffffff, P2 ;  /* 0xffffffff0f0f7807 */ /* 0x000fe20001000000 */
[----:B------:R-:W-:Y:S06]  /*1090*/  RET.REL.NODEC R16 `(_Z10gol_kernelPKhjjPh) ;  /* 0xffffffec10d87950 */ /* 0x000fec0003c3ffff */
.L_x_10:
[----:B------:R-:W-:-:S00]  /*10a0*/  BRA `(.L_x_10) ;  /* 0xfffffffc00fc7947 */ /* 0x000fc0000383ffff */
[----:B------:R-:W-:-:S00]  /*10b0*/  NOP ;  /* 0x0000000000007918 */ /* 0x000fc00000000000 */
        /* <DEDUP_REMOVED lines=12> */
.L_x_11:


//--------------------- .nv.shared.reserved.0     --------------------------
	.section	.nv.shared.reserved.0,"aw",@nobits
	.weak		__nv_reservedSMEM_offset_0_alias
	.size		__nv_reservedSMEM_offset_0_alias, 0, 64
	.other		__nv_reservedSMEM_offset_0_alias,@"STO_CUDA_RESERVED_SHARED STV_DEFAULT"
__nv_reservedSMEM_offset_0_alias:
	.zero		0
	.zero		64


//--------------------- .nv.constant0._Z10gol_kernelPKhjjPh --------------------------
	.section	.nv.constant0._Z10gol_kernelPKhjjPh,"a",@progbits
	.sectionflags	@""
	.align	4
.nv.constant0._Z10gol_kernelPKhjjPh:
	.zero		920


//--------------------- SYMBOLS --------------------------

	.type		.nv.reservedSmem.offset0,@object
	.size		.nv.reservedSmem.offset0,0x4
